//
// Generated by NVIDIA NVVM Compiler
//
// Compiler Build ID: CL-36424714
// Cuda compilation tools, release 13.0, V13.0.88
// Based on NVVM 20.0.0
//

.version 9.0
.target sm_100
.address_size 64

	// .globl	_Z12dummy_kernelPh

.visible .entry _Z12dummy_kernelPh(
	.param .u64 .ptr .align 1 _Z12dummy_kernelPh_param_0
)
{


	ret;

}
	// .globl	_Z14initialize_kermPh
.visible .entry _Z14initialize_kermPh(
	.param .u64 _Z14initialize_kermPh_param_0,
	.param .u64 .ptr .align 1 _Z14initialize_kermPh_param_1
)
{
	.reg .pred 	%p<2>;
	.reg .b32 	%r<5>;
	.reg .b64 	%rd<6>;

	ld.param.u64 	%rd3, [_Z14initialize_kermPh_param_0];
	ld.param.u64 	%rd2, [_Z14initialize_kermPh_param_1];
	mov.u32 	%r1, %ctaid.x;
	mov.u32 	%r2, %ntid.x;
	mov.u32 	%r3, %tid.x;
	mad.lo.s32 	%r4, %r1, %r2, %r3;
	cvt.u64.u32 	%rd1, %r4;
	setp.le.u64 	%p1, %rd3, %rd1;
	@%p1 bra 	$L__BB1_2;
	cvta.to.global.u64 	%rd4, %rd2;
	add.s64 	%rd5, %rd4, %rd1;
	st.global.u8 	[%rd5], %rd1;
$L__BB1_2:
	ret;

}


// ===== COMPILED SASS (sm_100) =====

	.target	sm_100

	.elftype	@"ET_EXEC"


//--------------------- .note.nv.tkinfo           --------------------------
	.section	.note.nv.tkinfo,"",@"SHT_NOTE"
	.sectionflags	@"SHF_NOTE_NV_TKINFO"
	.tkinfo
        /*0018*/ 	.word	0x00000002
        /*0030*/ 	.string	""
        /*0030*/ 	.string	"ptxas"
        /*0030*/ 	.string	"Cuda compilation tools, release 13.0, V13.0.88"
        /*0030*/ 	.string	"Build cuda_13.0.r13.0/compiler.36424714_0"
        /*0030*/ 	.string	"-arch sm_100 -m 64 "



//--------------------- .note.nv.cuinfo           --------------------------
	.section	.note.nv.cuinfo,"",@"SHT_NOTE"
	.sectionflags	@"SHF_NOTE_NV_CUINFO"
        /*0018*/ 	.short	0x0002
        /*001a*/ 	.short	0x0064
        /*001c*/ 	.short	0x0082
	.zero		2


//--------------------- .nv.info                  --------------------------
	.section	.nv.info,"",@"SHT_CUDA_INFO"
	.align	4


	//----- nvinfo : EIATTR_REGCOUNT
	.align		4
        /*0000*/ 	.byte	0x04, 0x2f
        /*0002*/ 	.short	(.L_1 - .L_0)
	.align		4
.L_0:
        /*0004*/ 	.word	index@(_Z12dummy_kernelPh)
        /*0008*/ 	.word	0x00000004


	//----- nvinfo : EIATTR_FRAME_SIZE
	.align		4
.L_1:
        /*000c*/ 	.byte	0x04, 0x11
        /*000e*/ 	.short	(.L_3 - .L_2)
	.align		4
.L_2:
        /*0010*/ 	.word	index@(_Z12dummy_kernelPh)
        /*0014*/ 	.word	0x00000000


	//----- nvinfo : EIATTR_REGCOUNT
	.align		4
.L_3:
        /*0018*/ 	.byte	0x04, 0x2f
        /*001a*/ 	.short	(.L_5 - .L_4)
	.align		4
.L_4:
        /*001c*/ 	.word	index@(_Z14initialize_kermPh)
        /*0020*/ 	.word	0x00000008


	//----- nvinfo : EIATTR_FRAME_SIZE
	.align		4
.L_5:
        /*0024*/ 	.byte	0x04, 0x11
        /*0026*/ 	.short	(.L_7 - .L_6)
	.align		4
.L_6:
        /*0028*/ 	.word	index@(_Z14initialize_kermPh)
        /*002c*/ 	.word	0x00000000


	//----- nvinfo : EIATTR_MIN_STACK_SIZE
	.align		4
.L_7:
        /*0030*/ 	.byte	0x04, 0x12
        /*0032*/ 	.short	(.L_9 - .L_8)
	.align		4
.L_8:
        /*0034*/ 	.word	index@(_Z14initialize_kermPh)
        /*0038*/ 	.word	0x00000000


	//----- nvinfo : EIATTR_MIN_STACK_SIZE
	.align		4
.L_9:
        /*003c*/ 	.byte	0x04, 0x12
        /*003e*/ 	.short	(.L_11 - .L_10)
	.align		4
.L_10:
        /*0040*/ 	.word	index@(_Z12dummy_kernelPh)
        /*0044*/ 	.word	0x00000000
.L_11:


//--------------------- .nv.compat                --------------------------
	.section	.nv.compat,"",@"SHT_CUDA_COMPAT_INFO"
	.align	4
        /*0000*/ 	.byte	0x02, 0x09, 0x00, 0x00, 0x02, 0x02, 0x01, 0x00, 0x02, 0x05, 0x05, 0x00, 0x03, 0x07, 0x01, 0x01
        /*0010*/ 	.byte	0x02, 0x03, 0x00, 0x00, 0x02, 0x06, 0x01, 0x00, 0x04, 0x0b, 0x08, 0x00, 0x09, 0x00, 0x00, 0x00
        /*0020*/ 	.byte	0x00, 0x00, 0x00, 0x00


//--------------------- .nv.info._Z14initialize_kermPh --------------------------
	.section	.nv.info._Z14initialize_kermPh,"",@"SHT_CUDA_INFO"
	.sectionflags	@""
	.align	4


	//----- nvinfo : EIATTR_CUDA_API_VERSION
	.align		4
        /*0000*/ 	.byte	0x04, 0x37
        /*0002*/ 	.short	(.L_13 - .L_12)
.L_12:
        /*0004*/ 	.word	0x00000082


	//----- nvinfo : EIATTR_KPARAM_INFO
	.align		4
.L_13:
        /*0008*/ 	.byte	0x04, 0x17
        /*000a*/ 	.short	(.L_15 - .L_14)
.L_14:
        /*000c*/ 	.word	0x00000000
        /*0010*/ 	.short	0x0001
        /*0012*/ 	.short	0x0008
        /*0014*/ 	.byte	0x00, 0xf5, 0x21, 0x00


	//----- nvinfo : EIATTR_KPARAM_INFO
	.align		4
.L_15:
        /*0018*/ 	.byte	0x04, 0x17
        /*001a*/ 	.short	(.L_17 - .L_16)
.L_16:
        /*001c*/ 	.word	0x00000000
        /*0020*/ 	.short	0x0000
        /*0022*/ 	.short	0x0000
        /*0024*/ 	.byte	0x00, 0xf0, 0x21, 0x00


	//----- nvinfo : EIATTR_SPARSE_MMA_MASK
	.align		4
.L_17:
        /*0028*/ 	.byte	0x03, 0x50
        /*002a*/ 	.short	0x0000


	//----- nvinfo : EIATTR_MAXREG_COUNT
	.align		4
        /*002c*/ 	.byte	0x03, 0x1b
        /*002e*/ 	.short	0x00ff


	//----- nvinfo : EIATTR_MERCURY_ISA_VERSION
	.align		4
        /*0030*/ 	.byte	0x03, 0x5f
        /*0032*/ 	.short	0x0101


	//----- nvinfo : EIATTR_VRC_CTA_INIT_COUNT
	.align		4
        /*0034*/ 	.byte	0x02, 0x4a
	.zero		1
	.zero		1


	//----- nvinfo : EIATTR_EXIT_INSTR_OFFSETS
	.align		4
        /*0038*/ 	.byte	0x04, 0x1c
        /*003a*/ 	.short	(.L_19 - .L_18)


	//   ....[0]....
.L_18:
        /*003c*/ 	.word	0x00000080


	//   ....[1]....
        /*0040*/ 	.word	0x000000e0


	//----- nvinfo : EIATTR_CBANK_PARAM_SIZE
	.align		4
.L_19:
        /*0044*/ 	.byte	0x03, 0x19
        /*0046*/ 	.short	0x0010


	//----- nvinfo : EIATTR_PARAM_CBANK
	.align		4
        /*0048*/ 	.byte	0x04, 0x0a
        /*004a*/ 	.short	(.L_21 - .L_20)
	.align		4
.L_20:
        /*004c*/ 	.word	index@(.nv.constant0._Z14initialize_kermPh)
        /*0050*/ 	.short	0x0380
        /*0052*/ 	.short	0x0010


	//----- nvinfo : EIATTR_SW_WAR
	.align		4
.L_21:
        /*0054*/ 	.byte	0x04, 0x36
        /*0056*/ 	.short	(.L_23 - .L_22)
.L_22:
        /*0058*/ 	.word	0x00000008
.L_23:


//--------------------- .nv.info._Z12dummy_kernelPh --------------------------
	.section	.nv.info._Z12dummy_kernelPh,"",@"SHT_CUDA_INFO"
	.sectionflags	@""
	.align	4


	//----- nvinfo : EIATTR_CUDA_API_VERSION
	.align		4
        /*0000*/ 	.byte	0x04, 0x37
        /*0002*/ 	.short	(.L_25 - .L_24)
.L_24:
        /*0004*/ 	.word	0x00000082


	//----- nvinfo : EIATTR_KPARAM_INFO
	.align		4
.L_25:
        /*0008*/ 	.byte	0x04, 0x17
        /*000a*/ 	.short	(.L_27 - .L_26)
.L_26:
        /*000c*/ 	.word	0x00000000
        /*0010*/ 	.short	0x0000
        /*0012*/ 	.short	0x0000
        /*0014*/ 	.byte	0x00, 0xf5, 0x21, 0x00


	//----- nvinfo : EIATTR_SPARSE_MMA_MASK
	.align		4
.L_27:
        /*0018*/ 	.byte	0x03, 0x50
        /*001a*/ 	.short	0x0000


	//----- nvinfo : EIATTR_MAXREG_COUNT
	.align		4
        /*001c*/ 	.byte	0x03, 0x1b
        /*001e*/ 	.short	0x00ff


	//----- nvinfo : EIATTR_MERCURY_ISA_VERSION
	.align		4
        /*0020*/ 	.byte	0x03, 0x5f
        /*0022*/ 	.short	0x0101


	//----- nvinfo : EIATTR_VRC_CTA_INIT_COUNT
	.align		4
        /*0024*/ 	.byte	0x02, 0x4a
	.zero		1
	.zero		1


	//----- nvinfo : EIATTR_EXIT_INSTR_OFFSETS
	.align		4
        /*0028*/ 	.byte	0x04, 0x1c
        /*002a*/ 	.short	(.L_29 - .L_28)


	//   ....[0]....
.L_28:
        /*002c*/ 	.word	0x00000010


	//----- nvinfo : EIATTR_CBANK_PARAM_SIZE
	.align		4
.L_29:
        /*0030*/ 	.byte	0x03, 0x19
        /*0032*/ 	.short	0x0008


	//----- nvinfo : EIATTR_PARAM_CBANK
	.align		4
        /*0034*/ 	.byte	0x04, 0x0a
        /*0036*/ 	.short	(.L_31 - .L_30)
	.align		4
.L_30:
        /*0038*/ 	.word	index@(.nv.constant0._Z12dummy_kernelPh)
        /*003c*/ 	.short	0x0380
        /*003e*/ 	.short	0x0008


	//----- nvinfo : EIATTR_SW_WAR
	.align		4
.L_31:
        /*0040*/ 	.byte	0x04, 0x36
        /*0042*/ 	.short	(.L_33 - .L_32)
.L_32:
        /*0044*/ 	.word	0x00000008
.L_33:


//--------------------- .nv.callgraph             --------------------------
	.section	.nv.callgraph,"",@"SHT_CUDA_CALLGRAPH"
	.align	4
	.sectionentsize	8
	.align		4
        /*0000*/ 	.word	0x00000000
	.align		4
        /*0004*/ 	.word	0xffffffff
	.align		4
        /*0008*/ 	.word	0x00000000
	.align		4
        /*000c*/ 	.word	0xfffffffe
	.align		4
        /*0010*/ 	.word	0x00000000
	.align		4
        /*0014*/ 	.word	0xfffffffd
	.align		4
        /*0018*/ 	.word	0x00000000
	.align		4
        /*001c*/ 	.word	0xfffffffc


//--------------------- .text._Z14initialize_kermPh --------------------------
	.section	.text._Z14initialize_kermPh,"ax",@progbits
	.align	128
        .global         _Z14initialize_kermPh
        .type           _Z14initialize_kermPh,@function
        .size           _Z14initialize_kermPh,(.L_x_2 - _Z14initialize_kermPh)
        .other          _Z14initialize_kermPh,@"STO_CUDA_ENTRY STV_DEFAULT"
_Z14initialize_kermPh:
.text._Z14initialize_kermPh:
[----:B------:R-:W-:Y:S01]  /*0000*/  LDC R1, c[0x0][0x37c] ;  /* 0x0000df00ff017b82 */ /* 0x000fe20000000800 */
[----:B------:R-:W0:Y:S07]  /*0010*/  S2R R0, SR_TID.X ;  /* 0x0000000000007919 */ /* 0x000e2e0000002100 */
[----:B------:R-:W0:Y:S01]  /*0020*/  S2UR UR4, SR_CTAID.X ;  /* 0x00000000000479c3 */ /* 0x000e220000002500 */
[----:B------:R-:W1:Y:S07]  /*0030*/  LDCU.64 UR6, c[0x0][0x380] ;  /* 0x00007000ff0677ac */ /* 0x000e6e0008000a00 */
[----:B------:R-:W0:Y:S02]  /*0040*/  LDC R5, c[0x0][0x360] ;  /* 0x0000d800ff057b82 */ /* 0x000e240000000800 */
[----:B0-----:R-:W-:-:S05]  /*0050*/  IMAD R5, R5, UR4, R0 ;  /* 0x0000000405057c24 */ /* 0x001fca000f8e0200 */
[----:B-1----:R-:W-:-:S04]  /*0060*/  ISETP.GE.U32.AND P0, PT, R5, UR6, PT ;  /* 0x0000000605007c0c */ /* 0x002fc8000bf06070 */
[----:B------:R-:W-:-:S13]  /*0070*/  ISETP.GE.U32.AND.EX P0, PT, RZ, UR7, PT, P0 ;  /* 0x00000007ff007c0c */ /* 0x000fda000bf06100 */
[----:B------:R-:W-:Y:S05]  /*0080*/  @P0 EXIT ;  /* 0x000000000000094d */ /* 0x000fea0003800000 */
[----:B------:R-:W0:Y:S01]  /*0090*/  LDCU.64 UR6, c[0x0][0x388] ;  /* 0x00007100ff0677ac */ /* 0x000e220008000a00 */
[----:B------:R-:W1:Y:S01]  /*00a0*/  LDCU.64 UR4, c[0x0][0x358] ;  /* 0x00006b00ff0477ac */ /* 0x000e620008000a00 */
[----:B0-----:R-:W-:-:S05]  /*00b0*/  IADD3 R2, P0, PT, R5, UR6, RZ ;  /* 0x0000000605027c10 */ /* 0x001fca000ff1e0ff */
[----:B------:R-:W-:-:S05]  /*00c0*/  IMAD.X R3, RZ, RZ, UR7, P0 ;  /* 0x00000007ff037e24 */ /* 0x000fca00080e06ff */
[----:B-1----:R-:W-:Y:S01]  /*00d0*/  STG.E.U8 desc[UR4][R2.64], R5 ;  /* 0x0000000502007986 */ /* 0x002fe2000c101104 */
[----:B------:R-:W-:Y:S05]  /*00e0*/  EXIT ;  /* 0x000000000000794d */ /* 0x000fea0003800000 */
.L_x_0:
[----:B------:R-:W-:-:S00]  /*00f0*/  BRA `(.L_x_0) ;  /* 0xfffffffc00fc7947 */ /* 0x000fc0000383ffff */
[----:B------:R-:W-:-:S00]  /*0100*/  NOP ;  /* 0x0000000000007918 */ /* 0x000fc00000000000 */
[----:B------:R-:W-:-:S00]  /*0110*/  NOP ;  /* 0x0000000000007918 */ /* 0x000fc00000000000 */
[----:B------:R-:W-:-:S00]  /*0120*/  NOP ;  /* 0x0000000000007918 */ /* 0x000fc00000000000 */
[----:B------:R-:W-:-:S00]  /*0130*/  NOP ;  /* 0x0000000000007918 */ /* 0x000fc00000000000 */
[----:B------:R-:W-:-:S00]  /*0140*/  NOP ;  /* 0x0000000000007918 */ /* 0x000fc00000000000 */
[----:B------:R-:W-:-:S00]  /*0150*/  NOP ;  /* 0x0000000000007918 */ /* 0x000fc00000000000 */
[----:B------:R-:W-:-:S00]  /*0160*/  NOP ;  /* 0x0000000000007918 */ /* 0x000fc00000000000 */
[----:B------:R-:W-:-:S00]  /*0170*/  NOP ;  /* 0x0000000000007918 */ /* 0x000fc00000000000 */
.L_x_2:


//--------------------- .text._Z12dummy_kernelPh  --------------------------
	.section	.text._Z12dummy_kernelPh,"ax",@progbits
	.align	128
        .global         _Z12dummy_kernelPh
        .type           _Z12dummy_kernelPh,@function
        .size           _Z12dummy_kernelPh,(.L_x_3 - _Z12dummy_kernelPh)
        .other          _Z12dummy_kernelPh,@"STO_CUDA_ENTRY STV_DEFAULT"
_Z12dummy_kernelPh:
.text._Z12dummy_kernelPh:
[----:B------:R-:W-:Y:S01]  /*0000*/  LDC R1, c[0x0][0x37c] ;  /* 0x0000df00ff017b82 */ /* 0x000fe20000000800 */
[----:B------:R-:W-:Y:S05]  /*0010*/  EXIT ;  /* 0x000000000000794d */ /* 0x000fea0003800000 */
.L_x_1:
        /* <DEDUP_REMOVED lines=14> */
.L_x_3:


//--------------------- .nv.shared.reserved.0     --------------------------
	.section	.nv.shared.reserved.0,"aw",@nobits
	.weak		__nv_reservedSMEM_offset_0_alias
	.size		__nv_reservedSMEM_offset_0_alias, 0, 64
	.other		__nv_reservedSMEM_offset_0_alias,@"STO_CUDA_RESERVED_SHARED STV_DEFAULT"
__nv_reservedSMEM_offset_0_alias:
	.zero		0
	.zero		64


//--------------------- .nv.constant0._Z14initialize_kermPh --------------------------
	.section	.nv.constant0._Z14initialize_kermPh,"a",@progbits
	.sectionflags	@""
	.align	4
.nv.constant0._Z14initialize_kermPh:
	.zero		912


//--------------------- .nv.constant0._Z12dummy_kernelPh --------------------------
	.section	.nv.constant0._Z12dummy_kernelPh,"a",@progbits
	.sectionflags	@""
	.align	4
.nv.constant0._Z12dummy_kernelPh:
	.zero		904


//--------------------- SYMBOLS --------------------------

	.type		.nv.reservedSmem.offset0,@object
	.size		.nv.reservedSmem.offset0,0x4
